	.headerflags	@"EF_CUDA_TEXMODE_UNIFIED EF_CUDA_64BIT_ADDRESS EF_CUDA_ACCELERATORS EF_CUDA_SM90 EF_CUDA_VIRTUAL_SM(EF_CUDA_SM90)"
	.elftype	@"ET_EXEC"


//--------------------- .nv.info                  --------------------------
	.section	.nv.info,"",@"SHT_CUDA_INFO"
	.align	4


	//----- nvinfo : EIATTR_REGCOUNT
	.align		4
        /*0000*/ 	.byte	0x04, 0x2f
        /*0002*/ 	.short	(.L_3 - .L_2)
	.align		4
.L_2:
        /*0004*/ 	.word	index@(triton_poi_fused__native_batch_norm_legit_no_training_add_12)
        /*0008*/ 	.word	0x00000014


	//----- nvinfo : EIATTR_MIN_STACK_SIZE
	.align		4
.L_3:
        /*000c*/ 	.byte	0x04, 0x12
        /*000e*/ 	.short	(.L_5 - .L_4)
	.align		4
.L_4:
        /*0010*/ 	.word	index@(triton_poi_fused__native_batch_norm_legit_no_training_add_12)
        /*0014*/ 	.word	0x00000000


	//----- nvinfo : EIATTR_FRAME_SIZE
	.align		4
.L_5:
        /*0018*/ 	.byte	0x04, 0x11
        /*001a*/ 	.short	(.L_7 - .L_6)
	.align		4
.L_6:
        /*001c*/ 	.word	index@(triton_poi_fused__native_batch_norm_legit_no_training_add_12)
        /*0020*/ 	.word	0x00000000


	//----- nvinfo : EIATTR_MIN_STACK_SIZE
	.align		4
.L_7:
        /*0024*/ 	.byte	0x04, 0x12
        /*0026*/ 	.short	(.L_9 - .L_8)
	.align		4
.L_8:
        /*0028*/ 	.word	index@(triton_poi_fused__native_batch_norm_legit_no_training_add_12)
        /*002c*/ 	.word	0x00000000
.L_9:


//--------------------- .nv.info.triton_poi_fused__native_batch_norm_legit_no_training_add_12 --------------------------
	.section	.nv.info.triton_poi_fused__native_batch_norm_legit_no_training_add_12,"",@"SHT_CUDA_INFO"
	.sectionflags	@""
	.align	4


	//----- nvinfo : EIATTR_CUDA_API_VERSION
	.align		4
        /*0000*/ 	.byte	0x04, 0x37
        /*0002*/ 	.short	(.L_11 - .L_10)
.L_10:
        /*0004*/ 	.word	0x0000007c


	//----- nvinfo : EIATTR_KPARAM_INFO
	.align		4
.L_11:
        /*0008*/ 	.byte	0x04, 0x17
        /*000a*/ 	.short	(.L_13 - .L_12)
.L_12:
        /*000c*/ 	.word	0x00000000
        /*0010*/ 	.short	0x0007
        /*0012*/ 	.short	0x0038
        /*0014*/ 	.byte	0x00, 0xf0, 0x11, 0x00


	//----- nvinfo : EIATTR_KPARAM_INFO
	.align		4
.L_13:
        /*0018*/ 	.byte	0x04, 0x17
        /*001a*/ 	.short	(.L_15 - .L_14)
.L_14:
        /*001c*/ 	.word	0x00000000
        /*0020*/ 	.short	0x0006
        /*0022*/ 	.short	0x0030
        /*0024*/ 	.byte	0x00, 0xf4, 0x21, 0x00


	//----- nvinfo : EIATTR_KPARAM_INFO
	.align		4
.L_15:
        /*0028*/ 	.byte	0x04, 0x17
        /*002a*/ 	.short	(.L_17 - .L_16)
.L_16:
        /*002c*/ 	.word	0x00000000
        /*0030*/ 	.short	0x0005
        /*0032*/ 	.short	0x0028
        /*0034*/ 	.byte	0x00, 0xf4, 0x21, 0x00


	//----- nvinfo : EIATTR_KPARAM_INFO
	.align		4
.L_17:
        /*0038*/ 	.byte	0x04, 0x17
        /*003a*/ 	.short	(.L_19 - .L_18)
.L_18:
        /*003c*/ 	.word	0x00000000
        /*0040*/ 	.short	0x0004
        /*0042*/ 	.short	0x0020
        /*0044*/ 	.byte	0x00, 0xf4, 0x21, 0x00


	//----- nvinfo : EIATTR_KPARAM_INFO
	.align		4
.L_19:
        /*0048*/ 	.byte	0x04, 0x17
        /*004a*/ 	.short	(.L_21 - .L_20)
.L_20:
        /*004c*/ 	.word	0x00000000
        /*0050*/ 	.short	0x0003
        /*0052*/ 	.short	0x0018
        /*0054*/ 	.byte	0x00, 0xf4, 0x21, 0x00


	//----- nvinfo : EIATTR_KPARAM_INFO
	.align		4
.L_21:
        /*0058*/ 	.byte	0x04, 0x17
        /*005a*/ 	.short	(.L_23 - .L_22)
.L_22:
        /*005c*/ 	.word	0x00000000
        /*0060*/ 	.short	0x0002
        /*0062*/ 	.short	0x0010
        /*0064*/ 	.byte	0x00, 0xf4, 0x21, 0x00


	//----- nvinfo : EIATTR_KPARAM_INFO
	.align		4
.L_23:
        /*0068*/ 	.byte	0x04, 0x17
        /*006a*/ 	.short	(.L_25 - .L_24)
.L_24:
        /*006c*/ 	.word	0x00000000
        /*0070*/ 	.short	0x0001
        /*0072*/ 	.short	0x0008
        /*0074*/ 	.byte	0x00, 0xf4, 0x21, 0x00


	//----- nvinfo : EIATTR_KPARAM_INFO
	.align		4
.L_25:
        /*0078*/ 	.byte	0x04, 0x17
        /*007a*/ 	.short	(.L_27 - .L_26)
.L_26:
        /*007c*/ 	.word	0x00000000
        /*0080*/ 	.short	0x0000
        /*0082*/ 	.short	0x0000
        /*0084*/ 	.byte	0x00, 0xf4, 0x21, 0x00


	//----- nvinfo : EIATTR_SPARSE_MMA_MASK
	.align		4
.L_27:
        /*0088*/ 	.byte	0x03, 0x50
        /*008a*/ 	.short	0x0000


	//----- nvinfo : EIATTR_MAXREG_COUNT
	.align		4
        /*008c*/ 	.byte	0x03, 0x1b
        /*008e*/ 	.short	0x00ff


	//----- nvinfo : EIATTR_EXIT_INSTR_OFFSETS
	.align		4
        /*0090*/ 	.byte	0x04, 0x1c
        /*0092*/ 	.short	(.L_29 - .L_28)


	//   ....[0]....
.L_28:
        /*0094*/ 	.word	0x000003e0


	//----- nvinfo : EIATTR_REQNTID
	.align		4
.L_29:
        /*0098*/ 	.byte	0x04, 0x10
        /*009a*/ 	.short	(.L_31 - .L_30)
.L_30:
        /*009c*/ 	.word	0x00000080
        /*00a0*/ 	.word	0x00000001
        /*00a4*/ 	.word	0x00000001


	//----- nvinfo : EIATTR_CBANK_PARAM_SIZE
	.align		4
.L_31:
        /*00a8*/ 	.byte	0x03, 0x19
        /*00aa*/ 	.short	0x003c


	//----- nvinfo : EIATTR_PARAM_CBANK
	.align		4
        /*00ac*/ 	.byte	0x04, 0x0a
        /*00ae*/ 	.short	(.L_33 - .L_32)
	.align		4
.L_32:
        /*00b0*/ 	.word	index@(.nv.constant0.triton_poi_fused__native_batch_norm_legit_no_training_add_12)
        /*00b4*/ 	.short	0x0210
        /*00b6*/ 	.short	0x003c


	//----- nvinfo : EIATTR_SW_WAR
	.align		4
.L_33:
        /*00b8*/ 	.byte	0x04, 0x36
        /*00ba*/ 	.short	(.L_35 - .L_34)
.L_34:
        /*00bc*/ 	.word	0x00000008
.L_35:


//--------------------- .nv.callgraph             --------------------------
	.section	.nv.callgraph,"",@"SHT_CUDA_CALLGRAPH"
	.align	4
	.sectionentsize	8
	.align		4
        /*0000*/ 	.word	0x00000000
	.align		4
        /*0004*/ 	.word	0xffffffff
	.align		4
        /*0008*/ 	.word	0x00000000
	.align		4
        /*000c*/ 	.word	0xfffffffe
	.align		4
        /*0010*/ 	.word	0x00000000
	.align		4
        /*0014*/ 	.word	0xfffffffd
	.align		4
        /*0018*/ 	.word	0x00000000
	.align		4
        /*001c*/ 	.word	0xfffffffc


//--------------------- .nv.constant4             --------------------------
	.section	.nv.constant4,"a",@progbits
	.align	8
	.align		8
.nv.constant4:
        /*0000*/ 	.dword	_$_str
	.align		8
        /*0008*/ 	.dword	_$_str_$_2


//--------------------- .text.triton_poi_fused__native_batch_norm_legit_no_training_add_12 --------------------------
	.section	.text.triton_poi_fused__native_batch_norm_legit_no_training_add_12,"ax",@progbits
	.align	128
        .global         triton_poi_fused__native_batch_norm_legit_no_training_add_12
        .type           triton_poi_fused__native_batch_norm_legit_no_training_add_12,@function
        .size           triton_poi_fused__native_batch_norm_legit_no_training_add_12,(.L_x_1 - triton_poi_fused__native_batch_norm_legit_no_training_add_12)
        .other          triton_poi_fused__native_batch_norm_legit_no_training_add_12,@"STO_CUDA_ENTRY STV_DEFAULT"
triton_poi_fused__native_batch_norm_legit_no_training_add_12:
.text.triton_poi_fused__native_batch_norm_legit_no_training_add_12:
[----:B------:R-:W-:Y:S01]  /*0000*/  LDC R1, c[0x0][0x28] ;  /* 0x00000a00ff017b82 */ /* 0x000fe20000000800 */
[----:B------:R-:W1:Y:S07]  /*0010*/  S2R R0, SR_TID.X ;  /* 0x0000000000007919 */ /* 0x000e6e0000002100 */
[----:B------:R-:W2:Y:S01]  /*0020*/  LDC.64 R2, c[0x0][0x228] ;  /* 0x00008a00ff027b82 */ /* 0x000ea20000000a00 */
[----:B------:R-:W-:Y:S01]  /*0030*/  ULDC.64 UR4, c[0x0][0x208] ;  /* 0x0000820000047ab9 */ /* 0x000fe20000000a00 */
[----:B------:R-:W3:Y:S06]  /*0040*/  S2R R7, SR_CTAID.X ;  /* 0x0000000000077919 */ /* 0x000eec0000002500 */
[----:B------:R-:W4:Y:S08]  /*0050*/  LDC.64 R8, c[0x0][0x230] ;  /* 0x00008c00ff087b82 */ /* 0x000f300000000a00 */
[----:B------:R-:W5:Y:S08]  /*0060*/  LDC.64 R12, c[0x0][0x238] ;  /* 0x00008e00ff0c7b82 */ /* 0x000f700000000a00 */
[----:B------:R-:W4:Y:S01]  /*0070*/  LDC.64 R10, c[0x0][0x210] ;  /* 0x00008400ff0a7b82 */ /* 0x000f220000000a00 */
[----:B-1----:R-:W-:-:S02]  /*0080*/  SHF.L.U32 R0, R0, 0x1, RZ ;  /* 0x0000000100007819 */ /* 0x002fc400000006ff */
[----:B---3--:R-:W-:Y:S02]  /*0090*/  SHF.R.S32.HI R5, RZ, 0x17, R7 ;  /* 0x00000017ff057819 */ /* 0x008fe40000011407 */
[----:B------:R-:W-:Y:S02]  /*00a0*/  LOP3.LUT R0, R0, 0xfe, RZ, 0xc0, !PT ;  /* 0x000000fe00007812 */ /* 0x000fe400078ec0ff */
[----:B------:R-:W-:Y:S02]  /*00b0*/  SGXT R5, R5, 0x1 ;  /* 0x000000010505781a */ /* 0x000fe40000000200 */
[----:B------:R-:W-:Y:S02]  /*00c0*/  LEA R0, R7, R0, 0x8 ;  /* 0x0000000007007211 */ /* 0x000fe400078e40ff */
[----:B------:R-:W1:Y:S02]  /*00d0*/  LDC.64 R6, c[0x0][0x220] ;  /* 0x00008800ff067b82 */ /* 0x000e640000000a00 */
[----:B------:R-:W-:-:S04]  /*00e0*/  LEA.HI R5, R5, R0, RZ, 0x5 ;  /* 0x0000000005057211 */ /* 0x000fc800078f28ff */
[----:B------:R-:W-:-:S04]  /*00f0*/  LOP3.LUT R5, R5, 0xffffffe0, RZ, 0xc0, !PT ;  /* 0xffffffe005057812 */ /* 0x000fc800078ec0ff */
[----:B------:R-:W-:Y:S02]  /*0100*/  IADD3 R15, R0, -R5, RZ ;  /* 0x80000005000f7210 */ /* 0x000fe40007ffe0ff */
[----:B------:R-:W3:Y:S03]  /*0110*/  LDC.64 R4, c[0x0][0x218] ;  /* 0x00008600ff047b82 */ /* 0x000ee60000000a00 */
[----:B--2---:R-:W-:-:S06]  /*0120*/  IMAD.WIDE R2, R15, 0x4, R2 ;  /* 0x000000040f027825 */ /* 0x004fcc00078e0202 */
[----:B------:R-:W2:Y:S01]  /*0130*/  LDG.E.EL.64 R2, desc[UR4][R2.64] ;  /* 0x0000000402027981 */ /* 0x000ea2000c2e1b00 */
[----:B-1----:R-:W-:-:S04]  /*0140*/  IMAD.WIDE R6, R15, 0x4, R6 ;  /* 0x000000040f067825 */ /* 0x002fc800078e0206 */
[C---:B----4-:R-:W-:Y:S02]  /*0150*/  IMAD.WIDE R8, R15.reuse, 0x4, R8 ;  /* 0x000000040f087825 */ /* 0x050fe400078e0208 */
[----:B------:R-:W4:Y:S02]  /*0160*/  LDG.E.EL.64 R6, desc[UR4][R6.64] ;  /* 0x0000000406067981 */ /* 0x000f24000c2e1b00 */
[----:B-----5:R-:W-:Y:S02]  /*0170*/  IMAD.WIDE R12, R15, 0x4, R12 ;  /* 0x000000040f0c7825 */ /* 0x020fe400078e020c */
[----:B------:R-:W5:Y:S02]  /*0180*/  LDG.E.EL.64 R8, desc[UR4][R8.64] ;  /* 0x0000000408087981 */ /* 0x000f64000c2e1b00 */
[C---:B---3--:R-:W-:Y:S02]  /*0190*/  IMAD.WIDE R4, R0.reuse, 0x4, R4 ;  /* 0x0000000400047825 */ /* 0x048fe400078e0204 */
[----:B------:R-:W5:Y:S04]  /*01a0*/  LDG.E.EL.64 R12, desc[UR4][R12.64] ;  /* 0x000000040c0c7981 */ /* 0x000f68000c2e1b00 */
[----:B------:R-:W4:Y:S01]  /*01b0*/  LDG.E.64 R4, desc[UR4][R4.64] ;  /* 0x0000000404047981 */ /* 0x000f22000c1e1b00 */
[----:B0-----:R-:W-:-:S06]  /*01c0*/  IMAD.WIDE R10, R0, 0x4, R10 ;  /* 0x00000004000a7825 */ /* 0x001fcc00078e020a */
[----:B------:R-:W3:Y:S01]  /*01d0*/  LDG.E.64 R10, desc[UR4][R10.64] ;  /* 0x000000040a0a7981 */ /* 0x000ee2000c1e1b00 */
[----:B------:R-:W-:Y:S01]  /*01e0*/  HFMA2.MMA R16, -RZ, RZ, 1.625, 0 ;  /* 0x3e800000ff107435 */ /* 0x000fe200000001ff */
[----:B--2---:R-:W-:Y:S01]  /*01f0*/  FADD R2, R2, 9.9999997473787516356e-06 ;  /* 0x3727c5ac02027421 */ /* 0x004fe20000000000 */
[----:B------:R-:W-:-:S03]  /*0200*/  FADD R3, R3, 9.9999997473787516356e-06 ;  /* 0x3727c5ac03037421 */ /* 0x000fc60000000000 */
[----:B------:R-:W0:Y:S08]  /*0210*/  MUFU.SQRT R14, R2 ;  /* 0x00000002000e7308 */ /* 0x000e300000002000 */
[----:B------:R1:W2:Y:S01]  /*0220*/  MUFU.SQRT R15, R3 ;  /* 0x00000003000f7308 */ /* 0x0002a20000002000 */
[C---:B0-----:R-:W-:Y:S02]  /*0230*/  FSETP.GT.AND P0, PT, R14.reuse, 8.50705917302346158658e+37, PT ;  /* 0x7e8000000e00780b */ /* 0x041fe40003f04000 */
[----:B------:R-:W-:Y:S01]  /*0240*/  FSETP.GEU.AND P2, PT, R14, 1.175494350822287508e-38, PT ;  /* 0x008000000e00780b */ /* 0x000fe20003f4e000 */
[----:B-1----:R-:W0:Y:S01]  /*0250*/  LDC.64 R2, c[0x0][0x240] ;  /* 0x00009000ff027b82 */ /* 0x002e220000000a00 */
[----:B--2---:R-:W-:-:S02]  /*0260*/  FSETP.GT.AND P1, PT, R15, 8.50705917302346158658e+37, PT ;  /* 0x7e8000000f00780b */ /* 0x004fc40003f24000 */
[----:B------:R-:W-:-:S07]  /*0270*/  FSETP.GEU.AND P3, PT, R15, 1.175494350822287508e-38, PT ;  /* 0x008000000f00780b */ /* 0x000fce0003f6e000 */
[----:B------:R-:W-:-:S04]  /*0280*/  @P0 FMUL R14, R14, 0.25 ;  /* 0x3e8000000e0e0820 */ /* 0x000fc80000400000 */
[----:B------:R-:W-:Y:S01]  /*0290*/  @!P2 FMUL R14, R14, 16777216 ;  /* 0x4b8000000e0ea820 */ /* 0x000fe20000400000 */
[----:B------:R-:W-:-:S04]  /*02a0*/  @P1 FMUL R15, R15, 0.25 ;  /* 0x3e8000000f0f1820 */ /* 0x000fc80000400000 */
[----:B------:R-:W-:Y:S01]  /*02b0*/  @!P3 FMUL R15, R15, 16777216 ;  /* 0x4b8000000f0fb820 */ /* 0x000fe20000400000 */
[----:B------:R-:W1:Y:S01]  /*02c0*/  MUFU.RCP R14, R14 ;  /* 0x0000000e000e7308 */ /* 0x000e620000001000 */
[----:B------:R-:W-:-:S07]  /*02d0*/  FSEL R17, R16, 1, P0 ;  /* 0x3f80000010117808 */ /* 0x000fce0000000000 */
[----:B------:R-:W2:Y:S01]  /*02e0*/  MUFU.RCP R15, R15 ;  /* 0x0000000f000f7308 */ /* 0x000ea20000001000 */
[----:B------:R-:W-:Y:S01]  /*02f0*/  FSEL R16, R16, 1, P1 ;  /* 0x3f80000010107808 */ /* 0x000fe20000800000 */
[----:B------:R-:W-:-:S04]  /*0300*/  @!P2 FMUL R17, R17, 16777216 ;  /* 0x4b8000001111a820 */ /* 0x000fc80000400000 */
[----:B------:R-:W-:Y:S01]  /*0310*/  @!P3 FMUL R16, R16, 16777216 ;  /* 0x4b8000001010b820 */ /* 0x000fe20000400000 */
[----:B----4-:R-:W-:Y:S01]  /*0320*/  FADD R5, R5, -R7 ;  /* 0x8000000705057221 */ /* 0x010fe20000000000 */
[----:B------:R-:W-:Y:S01]  /*0330*/  FADD R4, R4, -R6 ;  /* 0x8000000604047221 */ /* 0x000fe20000000000 */
[----:B-1----:R-:W-:Y:S01]  /*0340*/  FMUL R17, R14, R17 ;  /* 0x000000110e117220 */ /* 0x002fe20000400000 */
[----:B--2---:R-:W-:-:S03]  /*0350*/  FMUL R16, R15, R16 ;  /* 0x000000100f107220 */ /* 0x004fc60000400000 */
[----:B------:R-:W-:Y:S01]  /*0360*/  FMUL R17, R4, R17 ;  /* 0x0000001104117220 */ /* 0x000fe20000400000 */
[----:B------:R-:W-:-:S03]  /*0370*/  FMUL R16, R5, R16 ;  /* 0x0000001005107220 */ /* 0x000fc60000400000 */
[----:B-----5:R-:W-:Y:S01]  /*0380*/  FFMA R17, R8, R17, R12 ;  /* 0x0000001108117223 */ /* 0x020fe2000000000c */
[----:B------:R-:W-:Y:S01]  /*0390*/  FFMA R16, R9, R16, R13 ;  /* 0x0000001009107223 */ /* 0x000fe2000000000d */
[----:B0-----:R-:W-:-:S04]  /*03a0*/  IMAD.WIDE R2, R0, 0x4, R2 ;  /* 0x0000000400027825 */ /* 0x001fc800078e0202 */
[----:B---3--:R-:W-:Y:S01]  /*03b0*/  FADD R10, R10, R17 ;  /* 0x000000110a0a7221 */ /* 0x008fe20000000000 */
[----:B------:R-:W-:-:S05]  /*03c0*/  FADD R11, R11, R16 ;  /* 0x000000100b0b7221 */ /* 0x000fca0000000000 */
[----:B------:R-:W-:Y:S01]  /*03d0*/  STG.E.64 desc[UR4][R2.64], R10 ;  /* 0x0000000a02007986 */ /* 0x000fe2000c101b04 */
[----:B------:R-:W-:Y:S05]  /*03e0*/  EXIT ;  /* 0x000000000000794d */ /* 0x000fea0003800000 */
.L_x_0:
[----:B------:R-:W-:-:S00]  /*03f0*/  BRA `(.L_x_0) ;  /* 0xfffffffc00fc7947 */ /* 0x000fc0000383ffff */
[----:B------:R-:W-:-:S00]  /*0400*/  NOP ;  /* 0x0000000000007918 */ /* 0x000fc00000000000 */
[----:B------:R-:W-:-:S00]  /*0410*/  NOP ;  /* 0x0000000000007918 */ /* 0x000fc00000000000 */
[----:B------:R-:W-:-:S00]  /*0420*/  NOP ;  /* 0x0000000000007918 */ /* 0x000fc00000000000 */
[----:B------:R-:W-:-:S00]  /*0430*/  NOP ;  /* 0x0000000000007918 */ /* 0x000fc00000000000 */
[----:B------:R-:W-:-:S00]  /*0440*/  NOP ;  /* 0x0000000000007918 */ /* 0x000fc00000000000 */
[----:B------:R-:W-:-:S00]  /*0450*/  NOP ;  /* 0x0000000000007918 */ /* 0x000fc00000000000 */
[----:B------:R-:W-:-:S00]  /*0460*/  NOP ;  /* 0x0000000000007918 */ /* 0x000fc00000000000 */
[----:B------:R-:W-:-:S00]  /*0470*/  NOP ;  /* 0x0000000000007918 */ /* 0x000fc00000000000 */
.L_x_1:


//--------------------- .nv.global.init           --------------------------
	.section	.nv.global.init,"aw",@progbits
.nv.global.init:
	.type		_$_str,@object
	.size		_$_str,(_$_str_$_2 - _$_str)
_$_str:
        /*0000*/ 	.byte	0x5f, 0x5f, 0x43, 0x55, 0x44, 0x41, 0x5f, 0x46, 0x54, 0x5a, 0x00
	.type		_$_str_$_2,@object
	.size		_$_str_$_2,(.L_1 - _$_str_$_2)
_$_str_$_2:
        /*000b*/ 	.byte	0x5f, 0x5f, 0x43, 0x55, 0x44, 0x41, 0x5f, 0x50, 0x52, 0x45, 0x43, 0x5f, 0x53, 0x51, 0x52, 0x54
        /*001b*/ 	.byte	0x00
.L_1:


//--------------------- .nv.constant0.triton_poi_fused__native_batch_norm_legit_no_training_add_12 --------------------------
	.section	.nv.constant0.triton_poi_fused__native_batch_norm_legit_no_training_add_12,"a",@progbits
	.sectionflags	@""
	.align	4
.nv.constant0.triton_poi_fused__native_batch_norm_legit_no_training_add_12:
	.zero		588
